//
// Generated by NVIDIA NVVM Compiler
//
// Compiler Build ID: CL-36424714
// Cuda compilation tools, release 13.0, V13.0.88
// Based on NVVM 20.0.0
//

.version 9.0
.target sm_100
.address_size 64

	// .globl	_Z18generateKeysKernelPmPcmmPKcPiS_
.const .align 4 .b8 K[256] = {152, 47, 138, 66, 145, 68, 55, 113, 207, 251, 192, 181, 165, 219, 181, 233, 91, 194, 86, 57, 241, 17, 241, 89, 164, 130, 63, 146, 213, 94, 28, 171};
// _ZZ18processBatchKernelPmmmjE10sharedData has been demoted

.visible .entry _Z18generateKeysKernelPmPcmmPKcPiS_(
	.param .u64 .ptr .align 1 _Z18generateKeysKernelPmPcmmPKcPiS__param_0,
	.param .u64 .ptr .align 1 _Z18generateKeysKernelPmPcmmPKcPiS__param_1,
	.param .u64 _Z18generateKeysKernelPmPcmmPKcPiS__param_2,
	.param .u64 _Z18generateKeysKernelPmPcmmPKcPiS__param_3,
	.param .u64 .ptr .align 1 _Z18generateKeysKernelPmPcmmPKcPiS__param_4,
	.param .u64 .ptr .align 1 _Z18generateKeysKernelPmPcmmPKcPiS__param_5,
	.param .u64 .ptr .align 1 _Z18generateKeysKernelPmPcmmPKcPiS__param_6
)
{
	.reg .pred 	%p<65>;
	.reg .b16 	%rs<130>;
	.reg .b32 	%r<123>;
	.reg .b64 	%rd<26>;

	ld.param.u64 	%rd5, [_Z18generateKeysKernelPmPcmmPKcPiS__param_1];
	ld.param.u64 	%rd10, [_Z18generateKeysKernelPmPcmmPKcPiS__param_3];
	ld.param.u64 	%rd7, [_Z18generateKeysKernelPmPcmmPKcPiS__param_4];
	ld.param.u64 	%rd8, [_Z18generateKeysKernelPmPcmmPKcPiS__param_5];
	ld.param.u64 	%rd9, [_Z18generateKeysKernelPmPcmmPKcPiS__param_6];
	cvta.to.global.u64 	%rd1, %rd7;
	mov.u32 	%r1, %ctaid.x;
	mov.u32 	%r2, %ntid.x;
	mov.u32 	%r3, %tid.x;
	mad.lo.s32 	%r4, %r1, %r2, %r3;
	cvt.s64.s32 	%rd2, %r4;
	setp.le.u64 	%p1, %rd10, %rd2;
	@%p1 bra 	$L__BB0_37;
	ld.param.u64 	%rd25, [_Z18generateKeysKernelPmPcmmPKcPiS__param_2];
	ld.param.u64 	%rd24, [_Z18generateKeysKernelPmPcmmPKcPiS__param_0];
	cvt.u32.u64 	%r5, %rd2;
	cvta.to.global.u64 	%rd11, %rd24;
	cvta.to.global.u64 	%rd12, %rd5;
	add.s64 	%rd3, %rd25, %rd2;
	shl.b64 	%rd13, %rd2, 3;
	add.s64 	%rd14, %rd11, %rd13;
	st.global.u64 	[%rd14], %rd3;
	mul.lo.s32 	%r6, %r5, 35;
	cvt.s64.s32 	%rd15, %r6;
	add.s64 	%rd16, %rd12, %rd15;
	mov.b16 	%rs33, 49;
	st.global.u8 	[%rd16], %rs33;
	mul.hi.u64 	%rd17, %rd3, -9223372034707292159;
	shr.u64 	%rd18, %rd17, 31;
	mul.lo.s64 	%rd19, %rd18, 4294967295;
	sub.s64 	%rd20, %rd3, %rd19;
	cvt.u32.u64 	%r7, %rd20;
	shr.u32 	%r8, %r7, 1;
	and.b32  	%r9, %r8, 31;
	add.s32 	%r10, %r9, 230;
	setp.lt.u32 	%p2, %r9, 26;
	selp.b32 	%r11, %r9, %r10, %p2;
	cvt.u16.u32 	%rs34, %r11;
	add.s16 	%rs1, %rs34, 65;
	st.global.u8 	[%rd16+1], %rs1;
	shr.u32 	%r12, %r7, 2;
	and.b32  	%r13, %r12, 31;
	add.s32 	%r14, %r13, 230;
	setp.lt.u32 	%p3, %r13, 26;
	selp.b32 	%r15, %r13, %r14, %p3;
	cvt.u16.u32 	%rs35, %r15;
	add.s16 	%rs2, %rs35, 65;
	st.global.u8 	[%rd16+2], %rs2;
	shr.u32 	%r16, %r7, 3;
	and.b32  	%r17, %r16, 31;
	add.s32 	%r18, %r17, 230;
	setp.lt.u32 	%p4, %r17, 26;
	selp.b32 	%r19, %r17, %r18, %p4;
	cvt.u16.u32 	%rs36, %r19;
	add.s16 	%rs3, %rs36, 65;
	st.global.u8 	[%rd16+3], %rs3;
	shr.u32 	%r20, %r7, 4;
	and.b32  	%r21, %r20, 31;
	add.s32 	%r22, %r21, 230;
	setp.lt.u32 	%p5, %r21, 26;
	selp.b32 	%r23, %r21, %r22, %p5;
	cvt.u16.u32 	%rs37, %r23;
	add.s16 	%rs4, %rs37, 65;
	st.global.u8 	[%rd16+4], %rs4;
	shr.u32 	%r24, %r7, 5;
	and.b32  	%r25, %r24, 31;
	add.s32 	%r26, %r25, 230;
	setp.lt.u32 	%p6, %r25, 26;
	selp.b32 	%r27, %r25, %r26, %p6;
	cvt.u16.u32 	%rs38, %r27;
	add.s16 	%rs5, %rs38, 65;
	st.global.u8 	[%rd16+5], %rs5;
	shr.u32 	%r28, %r7, 6;
	and.b32  	%r29, %r28, 31;
	add.s32 	%r30, %r29, 230;
	setp.lt.u32 	%p7, %r29, 26;
	selp.b32 	%r31, %r29, %r30, %p7;
	cvt.u16.u32 	%rs39, %r31;
	add.s16 	%rs6, %rs39, 65;
	st.global.u8 	[%rd16+6], %rs6;
	shr.u32 	%r32, %r7, 7;
	and.b32  	%r33, %r32, 31;
	add.s32 	%r34, %r33, 230;
	setp.lt.u32 	%p8, %r33, 26;
	selp.b32 	%r35, %r33, %r34, %p8;
	cvt.u16.u32 	%rs40, %r35;
	add.s16 	%rs7, %rs40, 65;
	st.global.u8 	[%rd16+7], %rs7;
	shr.u32 	%r36, %r7, 8;
	and.b32  	%r37, %r36, 31;
	add.s32 	%r38, %r37, 230;
	setp.lt.u32 	%p9, %r37, 26;
	selp.b32 	%r39, %r37, %r38, %p9;
	cvt.u16.u32 	%rs41, %r39;
	add.s16 	%rs8, %rs41, 65;
	st.global.u8 	[%rd16+8], %rs8;
	shr.u32 	%r40, %r7, 9;
	and.b32  	%r41, %r40, 31;
	add.s32 	%r42, %r41, 230;
	setp.lt.u32 	%p10, %r41, 26;
	selp.b32 	%r43, %r41, %r42, %p10;
	cvt.u16.u32 	%rs42, %r43;
	add.s16 	%rs9, %rs42, 65;
	st.global.u8 	[%rd16+9], %rs9;
	shr.u32 	%r44, %r7, 10;
	and.b32  	%r45, %r44, 31;
	add.s32 	%r46, %r45, 230;
	setp.lt.u32 	%p11, %r45, 26;
	selp.b32 	%r47, %r45, %r46, %p11;
	cvt.u16.u32 	%rs43, %r47;
	add.s16 	%rs10, %rs43, 65;
	st.global.u8 	[%rd16+10], %rs10;
	shr.u32 	%r48, %r7, 11;
	and.b32  	%r49, %r48, 31;
	add.s32 	%r50, %r49, 230;
	setp.lt.u32 	%p12, %r49, 26;
	selp.b32 	%r51, %r49, %r50, %p12;
	cvt.u16.u32 	%rs44, %r51;
	add.s16 	%rs11, %rs44, 65;
	st.global.u8 	[%rd16+11], %rs11;
	shr.u32 	%r52, %r7, 12;
	and.b32  	%r53, %r52, 31;
	add.s32 	%r54, %r53, 230;
	setp.lt.u32 	%p13, %r53, 26;
	selp.b32 	%r55, %r53, %r54, %p13;
	cvt.u16.u32 	%rs45, %r55;
	add.s16 	%rs12, %rs45, 65;
	st.global.u8 	[%rd16+12], %rs12;
	shr.u32 	%r56, %r7, 13;
	and.b32  	%r57, %r56, 31;
	add.s32 	%r58, %r57, 230;
	setp.lt.u32 	%p14, %r57, 26;
	selp.b32 	%r59, %r57, %r58, %p14;
	cvt.u16.u32 	%rs46, %r59;
	add.s16 	%rs13, %rs46, 65;
	st.global.u8 	[%rd16+13], %rs13;
	shr.u32 	%r60, %r7, 14;
	and.b32  	%r61, %r60, 31;
	add.s32 	%r62, %r61, 230;
	setp.lt.u32 	%p15, %r61, 26;
	selp.b32 	%r63, %r61, %r62, %p15;
	cvt.u16.u32 	%rs47, %r63;
	add.s16 	%rs14, %rs47, 65;
	st.global.u8 	[%rd16+14], %rs14;
	shr.u32 	%r64, %r7, 15;
	and.b32  	%r65, %r64, 31;
	add.s32 	%r66, %r65, 230;
	setp.lt.u32 	%p16, %r65, 26;
	selp.b32 	%r67, %r65, %r66, %p16;
	cvt.u16.u32 	%rs48, %r67;
	add.s16 	%rs15, %rs48, 65;
	st.global.u8 	[%rd16+15], %rs15;
	shr.u32 	%r68, %r7, 16;
	and.b32  	%r69, %r68, 31;
	add.s32 	%r70, %r69, 230;
	setp.lt.u32 	%p17, %r69, 26;
	selp.b32 	%r71, %r69, %r70, %p17;
	cvt.u16.u32 	%rs49, %r71;
	add.s16 	%rs16, %rs49, 65;
	st.global.u8 	[%rd16+16], %rs16;
	shr.u32 	%r72, %r7, 17;
	and.b32  	%r73, %r72, 31;
	add.s32 	%r74, %r73, 230;
	setp.lt.u32 	%p18, %r73, 26;
	selp.b32 	%r75, %r73, %r74, %p18;
	cvt.u16.u32 	%rs50, %r75;
	add.s16 	%rs17, %rs50, 65;
	st.global.u8 	[%rd16+17], %rs17;
	shr.u32 	%r76, %r7, 18;
	and.b32  	%r77, %r76, 31;
	add.s32 	%r78, %r77, 230;
	setp.lt.u32 	%p19, %r77, 26;
	selp.b32 	%r79, %r77, %r78, %p19;
	cvt.u16.u32 	%rs51, %r79;
	add.s16 	%rs18, %rs51, 65;
	st.global.u8 	[%rd16+18], %rs18;
	shr.u32 	%r80, %r7, 19;
	and.b32  	%r81, %r80, 31;
	add.s32 	%r82, %r81, 230;
	setp.lt.u32 	%p20, %r81, 26;
	selp.b32 	%r83, %r81, %r82, %p20;
	cvt.u16.u32 	%rs52, %r83;
	add.s16 	%rs19, %rs52, 65;
	st.global.u8 	[%rd16+19], %rs19;
	shr.u32 	%r84, %r7, 20;
	and.b32  	%r85, %r84, 31;
	add.s32 	%r86, %r85, 230;
	setp.lt.u32 	%p21, %r85, 26;
	selp.b32 	%r87, %r85, %r86, %p21;
	cvt.u16.u32 	%rs53, %r87;
	add.s16 	%rs20, %rs53, 65;
	st.global.u8 	[%rd16+20], %rs20;
	shr.u32 	%r88, %r7, 21;
	and.b32  	%r89, %r88, 31;
	add.s32 	%r90, %r89, 230;
	setp.lt.u32 	%p22, %r89, 26;
	selp.b32 	%r91, %r89, %r90, %p22;
	cvt.u16.u32 	%rs54, %r91;
	add.s16 	%rs21, %rs54, 65;
	st.global.u8 	[%rd16+21], %rs21;
	shr.u32 	%r92, %r7, 22;
	and.b32  	%r93, %r92, 31;
	add.s32 	%r94, %r93, 230;
	setp.lt.u32 	%p23, %r93, 26;
	selp.b32 	%r95, %r93, %r94, %p23;
	cvt.u16.u32 	%rs55, %r95;
	add.s16 	%rs22, %rs55, 65;
	st.global.u8 	[%rd16+22], %rs22;
	shr.u32 	%r96, %r7, 23;
	and.b32  	%r97, %r96, 31;
	add.s32 	%r98, %r97, 230;
	setp.lt.u32 	%p24, %r97, 26;
	selp.b32 	%r99, %r97, %r98, %p24;
	cvt.u16.u32 	%rs56, %r99;
	add.s16 	%rs23, %rs56, 65;
	st.global.u8 	[%rd16+23], %rs23;
	shr.u32 	%r100, %r7, 24;
	and.b32  	%r101, %r100, 31;
	add.s32 	%r102, %r101, 230;
	setp.lt.u32 	%p25, %r101, 26;
	selp.b32 	%r103, %r101, %r102, %p25;
	cvt.u16.u32 	%rs57, %r103;
	add.s16 	%rs24, %rs57, 65;
	st.global.u8 	[%rd16+24], %rs24;
	shr.u32 	%r104, %r7, 25;
	and.b32  	%r105, %r104, 31;
	add.s32 	%r106, %r105, 230;
	setp.lt.u32 	%p26, %r105, 26;
	selp.b32 	%r107, %r105, %r106, %p26;
	cvt.u16.u32 	%rs58, %r107;
	add.s16 	%rs25, %rs58, 65;
	st.global.u8 	[%rd16+25], %rs25;
	shr.u32 	%r108, %r7, 26;
	and.b32  	%r109, %r108, 31;
	add.s32 	%r110, %r109, 230;
	setp.lt.u32 	%p27, %r109, 26;
	selp.b32 	%r111, %r109, %r110, %p27;
	cvt.u16.u32 	%rs59, %r111;
	add.s16 	%rs26, %rs59, 65;
	st.global.u8 	[%rd16+26], %rs26;
	shr.u32 	%r112, %r7, 27;
	add.s32 	%r113, %r112, 230;
	setp.lt.u64 	%p28, %rd20, 3489660928;
	selp.b32 	%r114, %r112, %r113, %p28;
	cvt.u16.u32 	%rs60, %r114;
	add.s16 	%rs27, %rs60, 65;
	st.global.u8 	[%rd16+27], %rs27;
	shr.u32 	%r115, %r7, 28;
	cvt.u16.u32 	%rs61, %r115;
	add.s16 	%rs28, %rs61, 65;
	st.global.u8 	[%rd16+28], %rs28;
	shr.u32 	%r116, %r7, 29;
	cvt.u16.u32 	%rs62, %r116;
	add.s16 	%rs29, %rs62, 65;
	st.global.u8 	[%rd16+29], %rs29;
	shr.u32 	%r117, %r7, 30;
	cvt.u16.u32 	%rs63, %r117;
	add.s16 	%rs30, %rs63, 65;
	st.global.u8 	[%rd16+30], %rs30;
	shr.u32 	%r118, %r7, 31;
	cvt.u16.u32 	%rs64, %r118;
	add.s16 	%rs31, %rs64, 65;
	st.global.u8 	[%rd16+31], %rs31;
	and.b32  	%r119, %r7, 31;
	add.s32 	%r120, %r119, 230;
	setp.lt.u32 	%p29, %r119, 26;
	selp.b32 	%r121, %r119, %r120, %p29;
	cvt.u16.u32 	%rs65, %r121;
	add.s16 	%rs32, %rs65, 65;
	st.global.u8 	[%rd16+32], %rs32;
	st.global.u8 	[%rd16+33], %rs1;
	mov.b16 	%rs66, 0;
	st.global.u8 	[%rd16+34], %rs66;
	setp.eq.s64 	%p30, %rd7, 0;
	@%p30 bra 	$L__BB0_37;
	ld.global.u8 	%rs67, [%rd1];
	setp.eq.s16 	%p31, %rs67, 49;
	@%p31 bra 	$L__BB0_3;
	bra.uni 	$L__BB0_37;
$L__BB0_3:
	ld.global.u8 	%rs68, [%rd1+1];
	and.b16  	%rs69, %rs1, 255;
	setp.ne.s16 	%p32, %rs69, %rs68;
	@%p32 bra 	$L__BB0_37;
	ld.global.u8 	%rs70, [%rd1+2];
	and.b16  	%rs71, %rs2, 255;
	setp.ne.s16 	%p33, %rs71, %rs70;
	@%p33 bra 	$L__BB0_37;
	ld.global.u8 	%rs72, [%rd1+3];
	and.b16  	%rs73, %rs3, 255;
	setp.ne.s16 	%p34, %rs73, %rs72;
	@%p34 bra 	$L__BB0_37;
	ld.global.u8 	%rs74, [%rd1+4];
	and.b16  	%rs75, %rs4, 255;
	setp.ne.s16 	%p35, %rs75, %rs74;
	@%p35 bra 	$L__BB0_37;
	ld.global.u8 	%rs76, [%rd1+5];
	and.b16  	%rs77, %rs5, 255;
	setp.ne.s16 	%p36, %rs77, %rs76;
	@%p36 bra 	$L__BB0_37;
	ld.global.u8 	%rs78, [%rd1+6];
	and.b16  	%rs79, %rs6, 255;
	setp.ne.s16 	%p37, %rs79, %rs78;
	@%p37 bra 	$L__BB0_37;
	ld.global.u8 	%rs80, [%rd1+7];
	and.b16  	%rs81, %rs7, 255;
	setp.ne.s16 	%p38, %rs81, %rs80;
	@%p38 bra 	$L__BB0_37;
	ld.global.u8 	%rs82, [%rd1+8];
	and.b16  	%rs83, %rs8, 255;
	setp.ne.s16 	%p39, %rs83, %rs82;
	@%p39 bra 	$L__BB0_37;
	ld.global.u8 	%rs84, [%rd1+9];
	and.b16  	%rs85, %rs9, 255;
	setp.ne.s16 	%p40, %rs85, %rs84;
	@%p40 bra 	$L__BB0_37;
	ld.global.u8 	%rs86, [%rd1+10];
	and.b16  	%rs87, %rs10, 255;
	setp.ne.s16 	%p41, %rs87, %rs86;
	@%p41 bra 	$L__BB0_37;
	ld.global.u8 	%rs88, [%rd1+11];
	and.b16  	%rs89, %rs11, 255;
	setp.ne.s16 	%p42, %rs89, %rs88;
	@%p42 bra 	$L__BB0_37;
	ld.global.u8 	%rs90, [%rd1+12];
	and.b16  	%rs91, %rs12, 255;
	setp.ne.s16 	%p43, %rs91, %rs90;
	@%p43 bra 	$L__BB0_37;
	ld.global.u8 	%rs92, [%rd1+13];
	and.b16  	%rs93, %rs13, 255;
	setp.ne.s16 	%p44, %rs93, %rs92;
	@%p44 bra 	$L__BB0_37;
	ld.global.u8 	%rs94, [%rd1+14];
	and.b16  	%rs95, %rs14, 255;
	setp.ne.s16 	%p45, %rs95, %rs94;
	@%p45 bra 	$L__BB0_37;
	ld.global.u8 	%rs96, [%rd1+15];
	and.b16  	%rs97, %rs15, 255;
	setp.ne.s16 	%p46, %rs97, %rs96;
	@%p46 bra 	$L__BB0_37;
	ld.global.u8 	%rs98, [%rd1+16];
	and.b16  	%rs99, %rs16, 255;
	setp.ne.s16 	%p47, %rs99, %rs98;
	@%p47 bra 	$L__BB0_37;
	ld.global.u8 	%rs100, [%rd1+17];
	and.b16  	%rs101, %rs17, 255;
	setp.ne.s16 	%p48, %rs101, %rs100;
	@%p48 bra 	$L__BB0_37;
	ld.global.u8 	%rs102, [%rd1+18];
	and.b16  	%rs103, %rs18, 255;
	setp.ne.s16 	%p49, %rs103, %rs102;
	@%p49 bra 	$L__BB0_37;
	ld.global.u8 	%rs104, [%rd1+19];
	and.b16  	%rs105, %rs19, 255;
	setp.ne.s16 	%p50, %rs105, %rs104;
	@%p50 bra 	$L__BB0_37;
	ld.global.u8 	%rs106, [%rd1+20];
	and.b16  	%rs107, %rs20, 255;
	setp.ne.s16 	%p51, %rs107, %rs106;
	@%p51 bra 	$L__BB0_37;
	ld.global.u8 	%rs108, [%rd1+21];
	and.b16  	%rs109, %rs21, 255;
	setp.ne.s16 	%p52, %rs109, %rs108;
	@%p52 bra 	$L__BB0_37;
	ld.global.u8 	%rs110, [%rd1+22];
	and.b16  	%rs111, %rs22, 255;
	setp.ne.s16 	%p53, %rs111, %rs110;
	@%p53 bra 	$L__BB0_37;
	ld.global.u8 	%rs112, [%rd1+23];
	and.b16  	%rs113, %rs23, 255;
	setp.ne.s16 	%p54, %rs113, %rs112;
	@%p54 bra 	$L__BB0_37;
	ld.global.u8 	%rs114, [%rd1+24];
	and.b16  	%rs115, %rs24, 255;
	setp.ne.s16 	%p55, %rs115, %rs114;
	@%p55 bra 	$L__BB0_37;
	ld.global.u8 	%rs116, [%rd1+25];
	and.b16  	%rs117, %rs25, 255;
	setp.ne.s16 	%p56, %rs117, %rs116;
	@%p56 bra 	$L__BB0_37;
	ld.global.u8 	%rs118, [%rd1+26];
	and.b16  	%rs119, %rs26, 255;
	setp.ne.s16 	%p57, %rs119, %rs118;
	@%p57 bra 	$L__BB0_37;
	ld.global.u8 	%rs120, [%rd1+27];
	and.b16  	%rs121, %rs27, 255;
	setp.ne.s16 	%p58, %rs121, %rs120;
	@%p58 bra 	$L__BB0_37;
	ld.global.u8 	%rs122, [%rd1+28];
	setp.ne.s16 	%p59, %rs28, %rs122;
	@%p59 bra 	$L__BB0_37;
	ld.global.u8 	%rs123, [%rd1+29];
	setp.ne.s16 	%p60, %rs29, %rs123;
	@%p60 bra 	$L__BB0_37;
	ld.global.u8 	%rs124, [%rd1+30];
	setp.ne.s16 	%p61, %rs30, %rs124;
	@%p61 bra 	$L__BB0_37;
	ld.global.u8 	%rs125, [%rd1+31];
	setp.ne.s16 	%p62, %rs31, %rs125;
	@%p62 bra 	$L__BB0_37;
	ld.global.u8 	%rs126, [%rd1+32];
	and.b16  	%rs127, %rs32, 255;
	setp.ne.s16 	%p63, %rs127, %rs126;
	@%p63 bra 	$L__BB0_37;
	ld.global.u8 	%rs128, [%rd1+33];
	and.b16  	%rs129, %rs1, 255;
	setp.ne.s16 	%p64, %rs129, %rs128;
	@%p64 bra 	$L__BB0_37;
	cvta.to.global.u64 	%rd21, %rd8;
	atom.global.exch.b32 	%r122, [%rd21], 1;
	cvta.to.global.u64 	%rd22, %rd9;
	atom.global.exch.b64 	%rd23, [%rd22], %rd3;
$L__BB0_37:
	ret;

}
	// .globl	_Z18processBatchKernelPmmmj
.visible .entry _Z18processBatchKernelPmmmj(
	.param .u64 .ptr .align 1 _Z18processBatchKernelPmmmj_param_0,
	.param .u64 _Z18processBatchKernelPmmmj_param_1,
	.param .u64 _Z18processBatchKernelPmmmj_param_2,
	.param .u32 _Z18processBatchKernelPmmmj_param_3
)
{
	.reg .pred 	%p<2>;
	.reg .b32 	%r<9>;
	.reg .b64 	%rd<10>;
	// demoted variable
	.shared .align 8 .b8 _ZZ18processBatchKernelPmmmjE10sharedData[2048];
	ld.param.u64 	%rd1, [_Z18processBatchKernelPmmmj_param_0];
	ld.param.u64 	%rd2, [_Z18processBatchKernelPmmmj_param_1];
	ld.param.u64 	%rd3, [_Z18processBatchKernelPmmmj_param_2];
	ld.param.u32 	%r3, [_Z18processBatchKernelPmmmj_param_3];
	mov.u32 	%r1, %tid.x;
	mov.u32 	%r4, %ctaid.x;
	mov.u32 	%r5, %ntid.x;
	mad.lo.s32 	%r2, %r4, %r5, %r1;
	setp.ge.u32 	%p1, %r2, %r3;
	@%p1 bra 	$L__BB1_2;
	cvta.to.global.u64 	%rd4, %rd1;
	cvt.u64.u32 	%rd5, %r2;
	mad.lo.s64 	%rd6, %rd3, %rd5, %rd2;
	shl.b32 	%r6, %r1, 3;
	mov.u32 	%r7, _ZZ18processBatchKernelPmmmjE10sharedData;
	add.s32 	%r8, %r7, %r6;
	st.shared.u64 	[%r8], %rd6;
	bar.sync 	0;
	ld.shared.u64 	%rd7, [%r8];
	mul.wide.u32 	%rd8, %r2, 8;
	add.s64 	%rd9, %rd4, %rd8;
	st.global.u64 	[%rd9], %rd7;
$L__BB1_2:
	ret;

}


// ===== COMPILED SASS (sm_100) =====

	.target	sm_100

	.elftype	@"ET_EXEC"


//--------------------- .note.nv.tkinfo           --------------------------
	.section	.note.nv.tkinfo,"",@"SHT_NOTE"
	.sectionflags	@"SHF_NOTE_NV_TKINFO"
	.tkinfo
        /*0018*/ 	.word	0x00000002
        /*0030*/ 	.string	""
        /*0030*/ 	.string	"ptxas"
        /*0030*/ 	.string	"Cuda compilation tools, release 13.0, V13.0.88"
        /*0030*/ 	.string	"Build cuda_13.0.r13.0/compiler.36424714_0"
        /*0030*/ 	.string	"-arch sm_100 -m 64 "



//--------------------- .note.nv.cuinfo           --------------------------
	.section	.note.nv.cuinfo,"",@"SHT_NOTE"
	.sectionflags	@"SHF_NOTE_NV_CUINFO"
        /*0018*/ 	.short	0x0002
        /*001a*/ 	.short	0x0064
        /*001c*/ 	.short	0x0082
	.zero		2


//--------------------- .nv.info                  --------------------------
	.section	.nv.info,"",@"SHT_CUDA_INFO"
	.align	4


	//----- nvinfo : EIATTR_REGCOUNT
	.align		4
        /*0000*/ 	.byte	0x04, 0x2f
        /*0002*/ 	.short	(.L_2 - .L_1)
	.align		4
.L_1:
        /*0004*/ 	.word	index@(_Z18generateKeysKernelPmPcmmPKcPiS_)
        /*0008*/ 	.word	0x00000028


	//----- nvinfo : EIATTR_FRAME_SIZE
	.align		4
.L_2:
        /*000c*/ 	.byte	0x04, 0x11
        /*000e*/ 	.short	(.L_4 - .L_3)
	.align		4
.L_3:
        /*0010*/ 	.word	index@(_Z18generateKeysKernelPmPcmmPKcPiS_)
        /*0014*/ 	.word	0x00000000


	//----- nvinfo : EIATTR_REGCOUNT
	.align		4
.L_4:
        /*0018*/ 	.byte	0x04, 0x2f
        /*001a*/ 	.short	(.L_6 - .L_5)
	.align		4
.L_5:
        /*001c*/ 	.word	index@(_Z18processBatchKernelPmmmj)
        /*0020*/ 	.word	0x0000000e


	//----- nvinfo : EIATTR_FRAME_SIZE
	.align		4
.L_6:
        /*0024*/ 	.byte	0x04, 0x11
        /*0026*/ 	.short	(.L_8 - .L_7)
	.align		4
.L_7:
        /*0028*/ 	.word	index@(_Z18processBatchKernelPmmmj)
        /*002c*/ 	.word	0x00000000


	//----- nvinfo : EIATTR_MIN_STACK_SIZE
	.align		4
.L_8:
        /*0030*/ 	.byte	0x04, 0x12
        /*0032*/ 	.short	(.L_10 - .L_9)
	.align		4
.L_9:
        /*0034*/ 	.word	index@(_Z18processBatchKernelPmmmj)
        /*0038*/ 	.word	0x00000000


	//----- nvinfo : EIATTR_MIN_STACK_SIZE
	.align		4
.L_10:
        /*003c*/ 	.byte	0x04, 0x12
        /*003e*/ 	.short	(.L_12 - .L_11)
	.align		4
.L_11:
        /*0040*/ 	.word	index@(_Z18generateKeysKernelPmPcmmPKcPiS_)
        /*0044*/ 	.word	0x00000000
.L_12:


//--------------------- .nv.compat                --------------------------
	.section	.nv.compat,"",@"SHT_CUDA_COMPAT_INFO"
	.align	4
        /*0000*/ 	.byte	0x02, 0x09, 0x00, 0x00, 0x02, 0x02, 0x01, 0x00, 0x02, 0x05, 0x05, 0x00, 0x03, 0x07, 0x01, 0x01
        /*0010*/ 	.byte	0x02, 0x03, 0x00, 0x00, 0x02, 0x06, 0x01, 0x00, 0x04, 0x0b, 0x08, 0x00, 0x09, 0x00, 0x00, 0x00
        /*0020*/ 	.byte	0x00, 0x00, 0x00, 0x00


//--------------------- .nv.info._Z18processBatchKernelPmmmj --------------------------
	.section	.nv.info._Z18processBatchKernelPmmmj,"",@"SHT_CUDA_INFO"
	.sectionflags	@""
	.align	4


	//----- nvinfo : EIATTR_CUDA_API_VERSION
	.align		4
        /*0000*/ 	.byte	0x04, 0x37
        /*0002*/ 	.short	(.L_14 - .L_13)
.L_13:
        /*0004*/ 	.word	0x00000082


	//----- nvinfo : EIATTR_KPARAM_INFO
	.align		4
.L_14:
        /*0008*/ 	.byte	0x04, 0x17
        /*000a*/ 	.short	(.L_16 - .L_15)
.L_15:
        /*000c*/ 	.word	0x00000000
        /*0010*/ 	.short	0x0003
        /*0012*/ 	.short	0x0018
        /*0014*/ 	.byte	0x00, 0xf0, 0x11, 0x00


	//----- nvinfo : EIATTR_KPARAM_INFO
	.align		4
.L_16:
        /*0018*/ 	.byte	0x04, 0x17
        /*001a*/ 	.short	(.L_18 - .L_17)
.L_17:
        /*001c*/ 	.word	0x00000000
        /*0020*/ 	.short	0x0002
        /*0022*/ 	.short	0x0010
        /*0024*/ 	.byte	0x00, 0xf0, 0x21, 0x00


	//----- nvinfo : EIATTR_KPARAM_INFO
	.align		4
.L_18:
        /*0028*/ 	.byte	0x04, 0x17
        /*002a*/ 	.short	(.L_20 - .L_19)
.L_19:
        /*002c*/ 	.word	0x00000000
        /*0030*/ 	.short	0x0001
        /*0032*/ 	.short	0x0008
        /*0034*/ 	.byte	0x00, 0xf0, 0x21, 0x00


	//----- nvinfo : EIATTR_KPARAM_INFO
	.align		4
.L_20:
        /*0038*/ 	.byte	0x04, 0x17
        /*003a*/ 	.short	(.L_22 - .L_21)
.L_21:
        /*003c*/ 	.word	0x00000000
        /*0040*/ 	.short	0x0000
        /*0042*/ 	.short	0x0000
        /*0044*/ 	.byte	0x00, 0xf5, 0x21, 0x00


	//----- nvinfo : EIATTR_SPARSE_MMA_MASK
	.align		4
.L_22:
        /*0048*/ 	.byte	0x03, 0x50
        /*004a*/ 	.short	0x0000


	//----- nvinfo : EIATTR_MAXREG_COUNT
	.align		4
        /*004c*/ 	.byte	0x03, 0x1b
        /*004e*/ 	.short	0x00ff


	//----- nvinfo : EIATTR_NUM_BARRIERS
	.align		4
        /*0050*/ 	.byte	0x02, 0x4c
        /*0052*/ 	.byte	0x01
	.zero		1


	//----- nvinfo : EIATTR_MERCURY_ISA_VERSION
	.align		4
        /*0054*/ 	.byte	0x03, 0x5f
        /*0056*/ 	.short	0x0101


	//----- nvinfo : EIATTR_VRC_CTA_INIT_COUNT
	.align		4
        /*0058*/ 	.byte	0x02, 0x4a
	.zero		1
	.zero		1


	//----- nvinfo : EIATTR_EXIT_INSTR_OFFSETS
	.align		4
        /*005c*/ 	.byte	0x04, 0x1c
        /*005e*/ 	.short	(.L_24 - .L_23)


	//   ....[0]....
.L_23:
        /*0060*/ 	.word	0x00000070


	//   ....[1]....
        /*0064*/ 	.word	0x00000180


	//----- nvinfo : EIATTR_CBANK_PARAM_SIZE
	.align		4
.L_24:
        /*0068*/ 	.byte	0x03, 0x19
        /*006a*/ 	.short	0x001c


	//----- nvinfo : EIATTR_PARAM_CBANK
	.align		4
        /*006c*/ 	.byte	0x04, 0x0a
        /*006e*/ 	.short	(.L_26 - .L_25)
	.align		4
.L_25:
        /*0070*/ 	.word	index@(.nv.constant0._Z18processBatchKernelPmmmj)
        /*0074*/ 	.short	0x0380
        /*0076*/ 	.short	0x001c


	//----- nvinfo : EIATTR_SW_WAR
	.align		4
.L_26:
        /*0078*/ 	.byte	0x04, 0x36
        /*007a*/ 	.short	(.L_28 - .L_27)
.L_27:
        /*007c*/ 	.word	0x00000008
.L_28:


//--------------------- .nv.info._Z18generateKeysKernelPmPcmmPKcPiS_ --------------------------
	.section	.nv.info._Z18generateKeysKernelPmPcmmPKcPiS_,"",@"SHT_CUDA_INFO"
	.sectionflags	@""
	.align	4


	//----- nvinfo : EIATTR_CUDA_API_VERSION
	.align		4
        /*0000*/ 	.byte	0x04, 0x37
        /*0002*/ 	.short	(.L_30 - .L_29)
.L_29:
        /*0004*/ 	.word	0x00000082


	//----- nvinfo : EIATTR_KPARAM_INFO
	.align		4
.L_30:
        /*0008*/ 	.byte	0x04, 0x17
        /*000a*/ 	.short	(.L_32 - .L_31)
.L_31:
        /*000c*/ 	.word	0x00000000
        /*0010*/ 	.short	0x0006
        /*0012*/ 	.short	0x0030
        /*0014*/ 	.byte	0x00, 0xf5, 0x21, 0x00


	//----- nvinfo : EIATTR_KPARAM_INFO
	.align		4
.L_32:
        /*0018*/ 	.byte	0x04, 0x17
        /*001a*/ 	.short	(.L_34 - .L_33)
.L_33:
        /*001c*/ 	.word	0x00000000
        /*0020*/ 	.short	0x0005
        /*0022*/ 	.short	0x0028
        /*0024*/ 	.byte	0x00, 0xf5, 0x21, 0x00


	//----- nvinfo : EIATTR_KPARAM_INFO
	.align		4
.L_34:
        /*0028*/ 	.byte	0x04, 0x17
        /*002a*/ 	.short	(.L_36 - .L_35)
.L_35:
        /*002c*/ 	.word	0x00000000
        /*0030*/ 	.short	0x0004
        /*0032*/ 	.short	0x0020
        /*0034*/ 	.byte	0x00, 0xf5, 0x21, 0x00


	//----- nvinfo : EIATTR_KPARAM_INFO
	.align		4
.L_36:
        /*0038*/ 	.byte	0x04, 0x17
        /*003a*/ 	.short	(.L_38 - .L_37)
.L_37:
        /*003c*/ 	.word	0x00000000
        /*0040*/ 	.short	0x0003
        /*0042*/ 	.short	0x0018
        /*0044*/ 	.byte	0x00, 0xf0, 0x21, 0x00


	//----- nvinfo : EIATTR_KPARAM_INFO
	.align		4
.L_38:
        /*0048*/ 	.byte	0x04, 0x17
        /*004a*/ 	.short	(.L_40 - .L_39)
.L_39:
        /*004c*/ 	.word	0x00000000
        /*0050*/ 	.short	0x0002
        /*0052*/ 	.short	0x0010
        /*0054*/ 	.byte	0x00, 0xf0, 0x21, 0x00


	//----- nvinfo : EIATTR_KPARAM_INFO
	.align		4
.L_40:
        /*0058*/ 	.byte	0x04, 0x17
        /*005a*/ 	.short	(.L_42 - .L_41)
.L_41:
        /*005c*/ 	.word	0x00000000
        /*0060*/ 	.short	0x0001
        /*0062*/ 	.short	0x0008
        /*0064*/ 	.byte	0x00, 0xf5, 0x21, 0x00


	//----- nvinfo : EIATTR_KPARAM_INFO
	.align		4
.L_42:
        /*0068*/ 	.byte	0x04, 0x17
        /*006a*/ 	.short	(.L_44 - .L_43)
.L_43:
        /*006c*/ 	.word	0x00000000
        /*0070*/ 	.short	0x0000
        /*0072*/ 	.short	0x0000
        /*0074*/ 	.byte	0x00, 0xf5, 0x21, 0x00


	//----- nvinfo : EIATTR_SPARSE_MMA_MASK
	.align		4
.L_44:
        /*0078*/ 	.byte	0x03, 0x50
        /*007a*/ 	.short	0x0000


	//----- nvinfo : EIATTR_MAXREG_COUNT
	.align		4
        /*007c*/ 	.byte	0x03, 0x1b
        /*007e*/ 	.short	0x00ff


	//----- nvinfo : EIATTR_MERCURY_ISA_VERSION
	.align		4
        /*0080*/ 	.byte	0x03, 0x5f
        /*0082*/ 	.short	0x0101


	//----- nvinfo : EIATTR_VRC_CTA_INIT_COUNT
	.align		4
        /*0084*/ 	.byte	0x02, 0x4a
	.zero		1
	.zero		1


	//----- nvinfo : EIATTR_EXIT_INSTR_OFFSETS
	.align		4
        /*0088*/ 	.byte	0x04, 0x1c
        /*008a*/ 	.short	(.L_46 - .L_45)


	//   ....[0]....
.L_45:
        /*008c*/ 	.word	0x00000090


	//   ....[1]....
        /*0090*/ 	.word	0x00000d70


	//   ....[2]....
        /*0094*/ 	.word	0x00000db0


	//   ....[3]....
        /*0098*/ 	.word	0x00000df0


	//   ....[4]....
        /*009c*/ 	.word	0x00000e30


	//   ....[5]....
        /*00a0*/ 	.word	0x00000e70


	//   ....[6]....
        /*00a4*/ 	.word	0x00000eb0


	//   ....[7]....
        /*00a8*/ 	.word	0x00000ef0


	//   ....[8]....
        /*00ac*/ 	.word	0x00000f30


	//   ....[9]....
        /*00b0*/ 	.word	0x00000f70


	//   ....[10]....
        /*00b4*/ 	.word	0x00000fb0


	//   ....[11]....
        /*00b8*/ 	.word	0x00000ff0


	//   ....[12]....
        /*00bc*/ 	.word	0x00001030


	//   ....[13]....
        /*00c0*/ 	.word	0x00001070


	//   ....[14]....
        /*00c4*/ 	.word	0x000010b0


	//   ....[15]....
        /*00c8*/ 	.word	0x000010f0


	//   ....[16]....
        /*00cc*/ 	.word	0x00001130


	//   ....[17]....
        /*00d0*/ 	.word	0x00001170


	//   ....[18]....
        /*00d4*/ 	.word	0x000011b0


	//   ....[19]....
        /*00d8*/ 	.word	0x000011f0


	//   ....[20]....
        /*00dc*/ 	.word	0x00001230


	//   ....[21]....
        /*00e0*/ 	.word	0x00001270


	//   ....[22]....
        /*00e4*/ 	.word	0x000012b0


	//   ....[23]....
        /*00e8*/ 	.word	0x000012f0


	//   ....[24]....
        /*00ec*/ 	.word	0x00001330


	//   ....[25]....
        /*00f0*/ 	.word	0x00001370


	//   ....[26]....
        /*00f4*/ 	.word	0x000013b0


	//   ....[27]....
        /*00f8*/ 	.word	0x000013f0


	//   ....[28]....
        /*00fc*/ 	.word	0x00001430


	//   ....[29]....
        /*0100*/ 	.word	0x00001470


	//   ....[30]....
        /*0104*/ 	.word	0x000014b0


	//   ....[31]....
        /*0108*/ 	.word	0x000014f0


	//   ....[32]....
        /*010c*/ 	.word	0x00001530


	//   ....[33]....
        /*0110*/ 	.word	0x00001570


	//   ....[34]....
        /*0114*/ 	.word	0x000015b0


	//   ....[35]....
        /*0118*/ 	.word	0x000015e0


	//   ....[36]....
        /*011c*/ 	.word	0x00001640


	//----- nvinfo : EIATTR_CBANK_PARAM_SIZE
	.align		4
.L_46:
        /*0120*/ 	.byte	0x03, 0x19
        /*0122*/ 	.short	0x0038


	//----- nvinfo : EIATTR_PARAM_CBANK
	.align		4
        /*0124*/ 	.byte	0x04, 0x0a
        /*0126*/ 	.short	(.L_48 - .L_47)
	.align		4
.L_47:
        /*0128*/ 	.word	index@(.nv.constant0._Z18generateKeysKernelPmPcmmPKcPiS_)
        /*012c*/ 	.short	0x0380
        /*012e*/ 	.short	0x0038


	//----- nvinfo : EIATTR_SW_WAR
	.align		4
.L_48:
        /*0130*/ 	.byte	0x04, 0x36
        /*0132*/ 	.short	(.L_50 - .L_49)
.L_49:
        /*0134*/ 	.word	0x00000008
.L_50:


//--------------------- .nv.callgraph             --------------------------
	.section	.nv.callgraph,"",@"SHT_CUDA_CALLGRAPH"
	.align	4
	.sectionentsize	8
	.align		4
        /*0000*/ 	.word	0x00000000
	.align		4
        /*0004*/ 	.word	0xffffffff
	.align		4
        /*0008*/ 	.word	0x00000000
	.align		4
        /*000c*/ 	.word	0xfffffffe
	.align		4
        /*0010*/ 	.word	0x00000000
	.align		4
        /*0014*/ 	.word	0xfffffffd
	.align		4
        /*0018*/ 	.word	0x00000000
	.align		4
        /*001c*/ 	.word	0xfffffffc


//--------------------- .nv.constant3             --------------------------
	.section	.nv.constant3,"a",@progbits
	.align	4
.nv.constant3:
	.type		K,@object
	.size		K,(.L_0 - K)
K:
        /*0000*/ 	.byte	0x98, 0x2f, 0x8a, 0x42, 0x91, 0x44, 0x37, 0x71, 0xcf, 0xfb, 0xc0, 0xb5, 0xa5, 0xdb, 0xb5, 0xe9
        /* <DEDUP_REMOVED lines=15> */
.L_0:


//--------------------- .text._Z18processBatchKernelPmmmj --------------------------
	.section	.text._Z18processBatchKernelPmmmj,"ax",@progbits
	.align	128
        .global         _Z18processBatchKernelPmmmj
        .type           _Z18processBatchKernelPmmmj,@function
        .size           _Z18processBatchKernelPmmmj,(.L_x_2 - _Z18processBatchKernelPmmmj)
        .other          _Z18processBatchKernelPmmmj,@"STO_CUDA_ENTRY STV_DEFAULT"
_Z18processBatchKernelPmmmj:
.text._Z18processBatchKernelPmmmj:
[----:B------:R-:W-:Y:S01]  /*0000*/  LDC R1, c[0x0][0x37c] ;  /* 0x0000df00ff017b82 */ /* 0x000fe20000000800 */
[----:B------:R-:W0:Y:S07]  /*0010*/  S2R R11, SR_TID.X ;  /* 0x00000000000b7919 */ /* 0x000e2e0000002100 */
[----:B------:R-:W0:Y:S01]  /*0020*/  S2UR UR4, SR_CTAID.X ;  /* 0x00000000000479c3 */ /* 0x000e220000002500 */
[----:B------:R-:W1:Y:S07]  /*0030*/  LDCU UR5, c[0x0][0x398] ;  /* 0x00007300ff0577ac */ /* 0x000e6e0008000800 */
[----:B------:R-:W0:Y:S02]  /*0040*/  LDC R0, c[0x0][0x360] ;  /* 0x0000d800ff007b82 */ /* 0x000e240000000800 */
[----:B0-----:R-:W-:-:S05]  /*0050*/  IMAD R9, R0, UR4, R11 ;  /* 0x0000000400097c24 */ /* 0x001fca000f8e020b */
[----:B-1----:R-:W-:-:S13]  /*0060*/  ISETP.GE.U32.AND P0, PT, R9, UR5, PT ;  /* 0x0000000509007c0c */ /* 0x002fda000bf06070 */
[----:B------:R-:W-:Y:S05]  /*0070*/  @P0 EXIT ;  /* 0x000000000000094d */ /* 0x000fea0003800000 */
[----:B------:R-:W0:Y:S01]  /*0080*/  S2UR UR5, SR_CgaCtaId ;  /* 0x00000000000579c3 */ /* 0x000e220000008800 */
[----:B------:R-:W1:Y:S01]  /*0090*/  LDCU.64 UR6, c[0x0][0x390] ;  /* 0x00007200ff0677ac */ /* 0x000e620008000a00 */
[----:B------:R-:W-:-:S06]  /*00a0*/  UMOV UR4, 0x400 ;  /* 0x0000040000047882 */ /* 0x000fcc0000000000 */
[----:B------:R-:W1:Y:S08]  /*00b0*/  LDC.64 R2, c[0x0][0x388] ;  /* 0x0000e200ff027b82 */ /* 0x000e700000000a00 */
[----:B------:R-:W2:Y:S01]  /*00c0*/  LDC.64 R4, c[0x0][0x380] ;  /* 0x0000e000ff047b82 */ /* 0x000ea20000000a00 */
[----:B0-----:R-:W-:-:S06]  /*00d0*/  ULEA UR4, UR5, UR4, 0x18 ;  /* 0x0000000405047291 */ /* 0x001fcc000f8ec0ff */
[----:B------:R-:W-:Y:S01]  /*00e0*/  LEA R11, R11, UR4, 0x3 ;  /* 0x000000040b0b7c11 */ /* 0x000fe2000f8e18ff */
[----:B-1----:R-:W-:-:S04]  /*00f0*/  IMAD.WIDE.U32 R2, R9, UR6, R2 ;  /* 0x0000000609027c25 */ /* 0x002fc8000f8e0002 */
[----:B------:R-:W0:Y:S01]  /*0100*/  LDCU.64 UR4, c[0x0][0x358] ;  /* 0x00006b00ff0477ac */ /* 0x000e220008000a00 */
[C---:B------:R-:W-:Y:S01]  /*0110*/  IMAD R7, R9.reuse, UR7, R3 ;  /* 0x0000000709077c24 */ /* 0x040fe2000f8e0203 */
[----:B------:R-:W-:Y:S01]  /*0120*/  MOV R6, R2 ;  /* 0x0000000200067202 */ /* 0x000fe20000000f00 */
[----:B--2---:R-:W-:-:S04]  /*0130*/  IMAD.WIDE.U32 R4, R9, 0x8, R4 ;  /* 0x0000000809047825 */ /* 0x004fc800078e0004 */
[----:B------:R-:W-:Y:S01]  /*0140*/  STS.64 [R11], R6 ;  /* 0x000000060b007388 */ /* 0x000fe20000000a00 */
[----:B------:R-:W-:Y:S06]  /*0150*/  BAR.SYNC.DEFER_BLOCKING 0x0 ;  /* 0x0000000000007b1d */ /* 0x000fec0000010000 */
[----:B------:R-:W0:Y:S04]  /*0160*/  LDS.64 R2, [R11] ;  /* 0x000000000b027984 */ /* 0x000e280000000a00 */
[----:B0-----:R-:W-:Y:S01]  /*0170*/  STG.E.64 desc[UR4][R4.64], R2 ;  /* 0x0000000204007986 */ /* 0x001fe2000c101b04 */
[----:B------:R-:W-:Y:S05]  /*0180*/  EXIT ;  /* 0x000000000000794d */ /* 0x000fea0003800000 */
.L_x_0:
[----:B------:R-:W-:-:S00]  /*0190*/  BRA `(.L_x_0) ;  /* 0xfffffffc00fc7947 */ /* 0x000fc0000383ffff */
[----:B------:R-:W-:-:S00]  /*01a0*/  NOP ;  /* 0x0000000000007918 */ /* 0x000fc00000000000 */
        /* <DEDUP_REMOVED lines=13> */
.L_x_2:


//--------------------- .text._Z18generateKeysKernelPmPcmmPKcPiS_ --------------------------
	.section	.text._Z18generateKeysKernelPmPcmmPKcPiS_,"ax",@progbits
	.align	128
        .global         _Z18generateKeysKernelPmPcmmPKcPiS_
        .type           _Z18generateKeysKernelPmPcmmPKcPiS_,@function
        .size           _Z18generateKeysKernelPmPcmmPKcPiS_,(.L_x_3 - _Z18generateKeysKernelPmPcmmPKcPiS_)
        .other          _Z18generateKeysKernelPmPcmmPKcPiS_,@"STO_CUDA_ENTRY STV_DEFAULT"
_Z18generateKeysKernelPmPcmmPKcPiS_:
.text._Z18generateKeysKernelPmPcmmPKcPiS_:
[----:B------:R-:W-:Y:S01]  /*0000*/  LDC R1, c[0x0][0x37c] ;  /* 0x0000df00ff017b82 */ /* 0x000fe20000000800 */
[----:B------:R-:W0:Y:S07]  /*0010*/  S2R R3, SR_TID.X ;  /* 0x0000000000037919 */ /* 0x000e2e0000002100 */
[----:B------:R-:W0:Y:S01]  /*0020*/  S2UR UR4, SR_CTAID.X ;  /* 0x00000000000479c3 */ /* 0x000e220000002500 */
[----:B------:R-:W1:Y:S07]  /*0030*/  LDCU.64 UR6, c[0x0][0x398] ;  /* 0x00007300ff0677ac */ /* 0x000e6e0008000a00 */
[----:B------:R-:W0:Y:S02]  /*0040*/  LDC R0, c[0x0][0x360] ;  /* 0x0000d800ff007b82 */ /* 0x000e240000000800 */
[----:B0-----:R-:W-:-:S05]  /*0050*/  IMAD R0, R0, UR4, R3 ;  /* 0x0000000400007c24 */ /* 0x001fca000f8e0203 */
[----:B-1----:R-:W-:Y:S02]  /*0060*/  ISETP.GE.U32.AND P0, PT, R0, UR6, PT ;  /* 0x0000000600007c0c */ /* 0x002fe4000bf06070 */
[----:B------:R-:W-:-:S04]  /*0070*/  SHF.R.S32.HI R11, RZ, 0x1f, R0 ;  /* 0x0000001fff0b7819 */ /* 0x000fc80000011400 */
[----:B------:R-:W-:-:S13]  /*0080*/  ISETP.GE.U32.AND.EX P0, PT, R11, UR7, PT, P0 ;  /* 0x000000070b007c0c */ /* 0x000fda000bf06100 */
[----:B------:R-:W-:Y:S05]  /*0090*/  @P0 EXIT ;  /* 0x000000000000094d */ /* 0x000fea0003800000 */
[----:B------:R-:W0:Y:S01]  /*00a0*/  LDCU.64 UR4, c[0x0][0x390] ;  /* 0x00007200ff0477ac */ /* 0x000e220008000a00 */
[----:B------:R-:W1:Y:S01]  /*00b0*/  LDCU.128 UR8, c[0x0][0x380] ;  /* 0x00007000ff0877ac */ /* 0x000e620008000c00 */
[----:B------:R-:W2:Y:S01]  /*00c0*/  LDCU.64 UR6, c[0x0][0x3a0] ;  /* 0x00007400ff0677ac */ /* 0x000ea20008000a00 */
[----:B0-----:R-:W-:-:S04]  /*00d0*/  IADD3 R2, P0, PT, R0, UR4, RZ ;  /* 0x0000000400027c10 */ /* 0x001fc8000ff1e0ff */
[----:B------:R-:W-:Y:S01]  /*00e0*/  IADD3.X R3, PT, PT, R11, UR5, RZ, P0, !PT ;  /* 0x000000050b037c10 */ /* 0x000fe200087fe4ff */
[----:B------:R-:W0:Y:S04]  /*00f0*/  LDCU.64 UR4, c[0x0][0x358] ;  /* 0x00006b00ff0477ac */ /* 0x000e280008000a00 */
[----:B------:R-:W-:-:S04]  /*0100*/  IMAD.WIDE.U32 R4, R3, -0x7fffffff, RZ ;  /* 0x8000000103047825 */ /* 0x000fc800078e00ff */
[----:B------:R-:W-:-:S04]  /*0110*/  IMAD.WIDE.U32 R6, P0, R2, -0x80000000, R4 ;  /* 0x8000000002067825 */ /* 0x000fc80007800004 */
[----:B------:R-:W-:-:S04]  /*0120*/  IMAD.WIDE.U32 R4, R2, -0x7fffffff, RZ ;  /* 0x8000000102047825 */ /* 0x000fc800078e00ff */
[----:B------:R-:W-:Y:S01]  /*0130*/  IMAD.X R9, RZ, RZ, RZ, P0 ;  /* 0x000000ffff097224 */ /* 0x000fe200000e06ff */
[----:B------:R-:W-:Y:S01]  /*0140*/  IADD3 RZ, P0, PT, R5, R6, RZ ;  /* 0x0000000605ff7210 */ /* 0x000fe20007f1e0ff */
[----:B------:R-:W-:Y:S02]  /*0150*/  IMAD.MOV.U32 R8, RZ, RZ, R7 ;  /* 0x000000ffff087224 */ /* 0x000fe400078e0007 */
[C---:B------:R-:W-:Y:S02]  /*0160*/  IMAD R5, R0.reuse, 0x23, RZ ;  /* 0x0000002300057824 */ /* 0x040fe400078e02ff */
[----:B------:R-:W-:Y:S01]  /*0170*/  IMAD.WIDE.U32.X R8, R3, -0x80000000, R8, P0 ;  /* 0x8000000003087825 */ /* 0x000fe200000e0408 */
[----:B-1----:R-:W-:Y:S02]  /*0180*/  LEA R16, P0, R0, UR8, 0x3 ;  /* 0x0000000800107c11 */ /* 0x002fe4000f8018ff */
[----:B------:R-:W-:Y:S02]  /*0190*/  IADD3 R4, P1, PT, R5, UR10, RZ ;  /* 0x0000000a05047c10 */ /* 0x000fe4000ff3e0ff */
[----:B------:R-:W-:Y:S01]  /*01a0*/  SHF.R.U64 R13, R8, 0x1f, R9 ;  /* 0x0000001f080d7819 */ /* 0x000fe20000001209 */
[----:B------:R-:W-:Y:S01]  /*01b0*/  IMAD.MOV.U32 R8, RZ, RZ, 0x31 ;  /* 0x00000031ff087424 */ /* 0x000fe200078e00ff */
[----:B------:R-:W-:-:S02]  /*01c0*/  LEA.HI.X R17, R0, UR9, R11, 0x3, P0 ;  /* 0x0000000900117c11 */ /* 0x000fc400080f1c0b */
[----:B------:R-:W-:Y:S01]  /*01d0*/  SHF.R.U32.HI R0, RZ, 0x1f, R9 ;  /* 0x0000001fff007819 */ /* 0x000fe20000011609 */
[----:B------:R-:W-:Y:S01]  /*01e0*/  IMAD.WIDE.U32 R6, R13, 0x1, R2 ;  /* 0x000000010d067825 */ /* 0x000fe200078e0002 */
[----:B------:R-:W-:Y:S01]  /*01f0*/  PRMT R9, R8, 0x7610, R9 ;  /* 0x0000761008097816 */ /* 0x000fe20000000009 */
[----:B0-----:R0:W-:Y:S01]  /*0200*/  STG.E.64 desc[UR4][R16.64], R2 ;  /* 0x0000000210007986 */ /* 0x0011e2000c101b04 */
[----:B------:R-:W-:Y:S02]  /*0210*/  LEA.HI.X.SX32 R5, R5, UR11, 0x1, P1 ;  /* 0x0000000b05057c11 */ /* 0x000fe400088f0eff */
[--C-:B------:R-:W-:Y:S02]  /*0220*/  SHF.R.U32.HI R36, RZ, 0x1, R6.reuse ;  /* 0x00000001ff247819 */ /* 0x100fe40000011606 */
[----:B------:R-:W-:Y:S01]  /*0230*/  SHF.R.U32.HI R8, RZ, 0x2, R6 ;  /* 0x00000002ff087819 */ /* 0x000fe20000011606 */
[----:B------:R1:W-:Y:S01]  /*0240*/  STG.E.U8 desc[UR4][R4.64], R9 ;  /* 0x0000000904007986 */ /* 0x0003e2000c101104 */
[----:B------:R-:W-:-:S02]  /*0250*/  LOP3.LUT R36, R36, 0x1f, RZ, 0xc0, !PT ;  /* 0x0000001f24247812 */ /* 0x000fc400078ec0ff */
[----:B------:R-:W-:Y:S01]  /*0260*/  LOP3.LUT R8, R8, 0x1f, RZ, 0xc0, !PT ;  /* 0x0000001f08087812 */ /* 0x000fe200078ec0ff */
[----:B------:R3:W-:Y:S01]  /*0270*/  STG.E.U8 desc[UR4][R4.64+0x22], RZ ;  /* 0x000022ff04007986 */ /* 0x0007e2000c101104 */
[----:B------:R-:W-:Y:S02]  /*0280*/  ISETP.GE.U32.AND P4, PT, R36, 0x1a, PT ;  /* 0x0000001a2400780c */ /* 0x000fe40003f86070 */
[----:B------:R-:W-:Y:S02]  /*0290*/  ISETP.GE.U32.AND P3, PT, R8, 0x1a, PT ;  /* 0x0000001a0800780c */ /* 0x000fe40003f66070 */
[--C-:B------:R-:W-:Y:S02]  /*02a0*/  SHF.R.U32.HI R10, RZ, 0x3, R6.reuse ;  /* 0x00000003ff0a7819 */ /* 0x100fe40000011606 */
[--C-:B------:R-:W-:Y:S02]  /*02b0*/  SHF.R.U32.HI R12, RZ, 0x4, R6.reuse ;  /* 0x00000004ff0c7819 */ /* 0x100fe40000011606 */
[----:B------:R-:W-:-:S02]  /*02c0*/  SHF.R.U32.HI R14, RZ, 0x5, R6 ;  /* 0x00000005ff0e7819 */ /* 0x000fc40000011606 */
[--C-:B------:R-:W-:Y:S02]  /*02d0*/  SHF.R.U32.HI R15, RZ, 0x6, R6.reuse ;  /* 0x00000006ff0f7819 */ /* 0x100fe40000011606 */
[--C-:B0-----:R-:W-:Y:S01]  /*02e0*/  SHF.R.U32.HI R16, RZ, 0x7, R6.reuse ;  /* 0x00000007ff107819 */ /* 0x101fe20000011606 */
[----:B------:R-:W-:Y:S01]  /*02f0*/  @P4 VIADD R36, R36, 0xe6 ;  /* 0x000000e624244836 */ /* 0x000fe20000000000 */
[----:B------:R-:W-:Y:S01]  /*0300*/  SHF.R.U32.HI R17, RZ, 0x8, R6 ;  /* 0x00000008ff117819 */ /* 0x000fe20000011606 */
[----:B------:R-:W-:Y:S01]  /*0310*/  @P3 VIADD R8, R8, 0xe6 ;  /* 0x000000e608083836 */ /* 0x000fe20000000000 */
[----:B------:R-:W-:Y:S01]  /*0320*/  LOP3.LUT R10, R10, 0x1f, RZ, 0xc0, !PT ;  /* 0x0000001f0a0a7812 */ /* 0x000fe200078ec0ff */
[----:B------:R-:W-:Y:S01]  /*0330*/  VIADD R36, R36, 0x41 ;  /* 0x0000004124247836 */ /* 0x000fe20000000000 */
[----:B------:R-:W-:Y:S01]  /*0340*/  LOP3.LUT R12, R12, 0x1f, RZ, 0xc0, !PT ;  /* 0x0000001f0c0c7812 */ /* 0x000fe200078ec0ff */
[----:B------:R-:W-:Y:S01]  /*0350*/  VIADD R8, R8, 0x41 ;  /* 0x0000004108087836 */ /* 0x000fe20000000000 */
[----:B------:R-:W-:-:S02]  /*0360*/  LOP3.LUT R14, R14, 0x1f, RZ, 0xc0, !PT ;  /* 0x0000001f0e0e7812 */ /* 0x000fc400078ec0ff */
[----:B------:R-:W-:Y:S01]  /*0370*/  LOP3.LUT R15, R15, 0x1f, RZ, 0xc0, !PT ;  /* 0x0000001f0f0f7812 */ /* 0x000fe200078ec0ff */
[----:B------:R3:W-:Y:S01]  /*0380*/  STG.E.U8 desc[UR4][R4.64+0x1], R36 ;  /* 0x0000012404007986 */ /* 0x0007e2000c101104 */
[----:B------:R-:W-:Y:S02]  /*0390*/  LOP3.LUT R16, R16, 0x1f, RZ, 0xc0, !PT ;  /* 0x0000001f10107812 */ /* 0x000fe400078ec0ff */
[----:B------:R-:W-:Y:S01]  /*03a0*/  LOP3.LUT R17, R17, 0x1f, RZ, 0xc0, !PT ;  /* 0x0000001f11117812 */ /* 0x000fe200078ec0ff */
[----:B------:R3:W-:Y:S01]  /*03b0*/  STG.E.U8 desc[UR4][R4.64+0x21], R36 ;  /* 0x0000212404007986 */ /* 0x0007e2000c101104 */
[----:B------:R-:W-:Y:S02]  /*03c0*/  ISETP.GE.U32.AND P2, PT, R10, 0x1a, PT ;  /* 0x0000001a0a00780c */ /* 0x000fe40003f46070 */
[----:B------:R-:W-:Y:S01]  /*03d0*/  ISETP.GE.U32.AND P1, PT, R12, 0x1a, PT ;  /* 0x0000001a0c00780c */ /* 0x000fe20003f26070 */
[----:B------:R3:W-:Y:S01]  /*03e0*/  STG.E.U8 desc[UR4][R4.64+0x2], R8 ;  /* 0x0000020804007986 */ /* 0x0007e2000c101104 */
[----:B------:R-:W-:-:S02]  /*03f0*/  ISETP.GE.U32.AND P6, PT, R14, 0x1a, PT ;  /* 0x0000001a0e00780c */ /* 0x000fc40003fc6070 */
[----:B------:R-:W-:Y:S02]  /*0400*/  ISETP.GE.U32.AND P5, PT, R15, 0x1a, PT ;  /* 0x0000001a0f00780c */ /* 0x000fe40003fa6070 */
[----:B------:R-:W-:Y:S02]  /*0410*/  ISETP.GE.U32.AND P4, PT, R16, 0x1a, PT ;  /* 0x0000001a1000780c */ /* 0x000fe40003f86070 */
[----:B------:R-:W-:Y:S02]  /*0420*/  ISETP.GE.U32.AND P3, PT, R17, 0x1a, PT ;  /* 0x0000001a1100780c */ /* 0x000fe40003f66070 */
[--C-:B------:R-:W-:Y:S01]  /*0430*/  SHF.R.U32.HI R18, RZ, 0x9, R6.reuse ;  /* 0x00000009ff127819 */ /* 0x100fe20000011606 */
[----:B------:R-:W-:Y:S01]  /*0440*/  @P2 VIADD R10, R10, 0xe6 ;  /* 0x000000e60a0a2836 */ /* 0x000fe20000000000 */
        /* <DEDUP_REMOVED lines=8> */
[----:B------:R-:W-:Y:S01]  /*04d0*/  SHF.R.U32.HI R23, RZ, 0xe, R6 ;  /* 0x0000000eff177819 */ /* 0x000fe20000011606 */
[----:B------:R-:W-:Y:S01]  /*04e0*/  @P3 VIADD R17, R17, 0xe6 ;  /* 0x000000e611113836 */ /* 0x000fe20000000000 */
[----:B------:R-:W-:Y:S01]  /*04f0*/  LOP3.LUT R18, R18, 0x1f, RZ, 0xc0, !PT ;  /* 0x0000001f12127812 */ /* 0x000fe200078ec0ff */
[----:B------:R-:W-:Y:S01]  /*0500*/  VIADD R10, R10, 0x41 ;  /* 0x000000410a0a7836 */ /* 0x000fe20000000000 */
        /* <DEDUP_REMOVED lines=10> */
[----:B------:R-:W-:Y:S01]  /*05b0*/  ISETP.GE.U32.AND P2, PT, R18, 0x1a, PT ;  /* 0x0000001a1200780c */ /* 0x000fe20003f46070 */
[----:B------:R3:W-:Y:S01]  /*05c0*/  STG.E.U8 desc[UR4][R4.64+0x3], R10 ;  /* 0x0000030a04007986 */ /* 0x0007e2000c101104 */
[----:B------:R-:W-:-:S02]  /*05d0*/  ISETP.GE.U32.AND P1, PT, R19, 0x1a, PT ;  /* 0x0000001a1300780c */ /* 0x000fc40003f26070 */
[----:B------:R-:W-:Y:S01]  /*05e0*/  ISETP.GE.U32.AND P6, PT, R20, 0x1a, PT ;  /* 0x0000001a1400780c */ /* 0x000fe20003fc6070 */
[----:B------:R3:W-:Y:S01]  /*05f0*/  STG.E.U8 desc[UR4][R4.64+0x4], R12 ;  /* 0x0000040c04007986 */ /* 0x0007e2000c101104 */
[----:B------:R-:W-:Y:S02]  /*0600*/  ISETP.GE.U32.AND P5, PT, R21, 0x1a, PT ;  /* 0x0000001a1500780c */ /* 0x000fe40003fa6070 */
[----:B------:R-:W-:Y:S01]  /*0610*/  ISETP.GE.U32.AND P4, PT, R22, 0x1a, PT ;  /* 0x0000001a1600780c */ /* 0x000fe20003f86070 */
[----:B------:R3:W-:Y:S01]  /*0620*/  STG.E.U8 desc[UR4][R4.64+0x5], R14 ;  /* 0x0000050e04007986 */ /* 0x0007e2000c101104 */
[----:B------:R-:W-:Y:S02]  /*0630*/  ISETP.GE.U32.AND P3, PT, R23, 0x1a, PT ;  /* 0x0000001a1700780c */ /* 0x000fe40003f66070 */
[----:B------:R-:W-:Y:S01]  /*0640*/  IADD3 R0, PT, PT, R7, -R13, R0 ;  /* 0x8000000d07007210 */ /* 0x000fe20007ffe000 */
[----:B------:R-:W-:Y:S01]  /*0650*/  @P2 VIADD R18, R18, 0xe6 ;  /* 0x000000e612122836 */ /* 0x000fe20000000000 */
[----:B------:R-:W-:Y:S01]  /*0660*/  ISETP.GE.U32.AND P0, PT, R6, -0x30000000, PT ;  /* 0xd00000000600780c */ /* 0x000fe20003f06070 */
[----:B------:R-:W-:Y:S01]  /*0670*/  @P1 VIADD R19, R19, 0xe6 ;  /* 0x000000e613131836 */ /* 0x000fe20000000000 */
[--C-:B------:R-:W-:Y:S01]  /*0680*/  SHF.R.U32.HI R24, RZ, 0xf, R6.reuse ;  /* 0x0000000fff187819 */ /* 0x100fe20000011606 */
[----:B------:R-:W-:Y:S01]  /*0690*/  @P6 VIADD R20, R20, 0xe6 ;  /* 0x000000e614146836 */ /* 0x000fe20000000000 */
[----:B------:R-:W-:Y:S01]  /*06a0*/  ISETP.GE.U32.AND.EX P0, PT, R0, RZ, PT, P0 ;  /* 0x000000ff0000720c */ /* 0x000fe20003f06100 */
[----:B------:R-:W-:Y:S01]  /*06b0*/  @P5 VIADD R21, R21, 0xe6 ;  /* 0x000000e615155836 */ /* 0x000fe20000000000 */
[--C-:B------:R-:W-:Y:S01]  /*06c0*/  SHF.R.U32.HI R25, RZ, 0x10, R6.reuse ;  /* 0x00000010ff197819 */ /* 0x100fe20000011606 */
[----:B------:R-:W-:Y:S01]  /*06d0*/  @P4 VIADD R22, R22, 0xe6 ;  /* 0x000000e616164836 */ /* 0x000fe20000000000 */
[--C-:B------:R-:W-:Y:S01]  /*06e0*/  SHF.R.U32.HI R26, RZ, 0x11, R6.reuse ;  /* 0x00000011ff1a7819 */ /* 0x100fe20000011606 */
[----:B------:R-:W-:Y:S01]  /*06f0*/  @P3 VIADD R23, R23, 0xe6 ;  /* 0x000000e617173836 */ /* 0x000fe20000000000 */
[--C-:B------:R-:W-:Y:S01]  /*0700*/  SHF.R.U32.HI R27, RZ, 0x12, R6.reuse ;  /* 0x00000012ff1b7819 */ /* 0x100fe20000011606 */
[----:B------:R-:W-:Y:S01]  /*0710*/  VIADD R18, R18, 0x41 ;  /* 0x0000004112127836 */ /* 0x000fe20000000000 */
[--C-:B------:R-:W-:Y:S01]  /*0720*/  SHF.R.U32.HI R28, RZ, 0x13, R6.reuse ;  /* 0x00000013ff1c7819 */ /* 0x100fe20000011606 */
[----:B------:R-:W-:Y:S01]  /*0730*/  VIADD R19, R19, 0x41 ;  /* 0x0000004113137836 */ /* 0x000fe20000000000 */
[----:B------:R-:W-:Y:S01]  /*0740*/  SHF.R.U32.HI R29, RZ, 0x14, R6 ;  /* 0x00000014ff1d7819 */ /* 0x000fe20000011606 */
        /* <DEDUP_REMOVED lines=8> */
[----:B------:R3:W-:Y:S01]  /*07d0*/  STG.E.U8 desc[UR4][R4.64+0x6], R15 ;  /* 0x0000060f04007986 */ /* 0x0007e2000c101104 */
[----:B------:R-:W-:-:S02]  /*07e0*/  LOP3.LUT R28, R28, 0x1f, RZ, 0xc0, !PT ;  /* 0x0000001f1c1c7812 */ /* 0x000fc400078ec0ff */
[----:B------:R-:W-:Y:S01]  /*07f0*/  LOP3.LUT R29, R29, 0x1f, RZ, 0xc0, !PT ;  /* 0x0000001f1d1d7812 */ /* 0x000fe200078ec0ff */
[----:B------:R3:W-:Y:S01]  /*0800*/  STG.E.U8 desc[UR4][R4.64+0x7], R16 ;  /* 0x0000071004007986 */ /* 0x0007e2000c101104 */
[--C-:B------:R-:W-:Y:S02]  /*0810*/  SHF.R.U32.HI R35, RZ, 0x1a, R6.reuse ;  /* 0x0000001aff237819 */ /* 0x100fe40000011606 */
[----:B------:R-:W-:Y:S01]  /*0820*/  SHF.R.U32.HI R0, RZ, 0x1b, R6 ;  /* 0x0000001bff007819 */ /* 0x000fe20000011606 */
[----:B------:R3:W-:Y:S01]  /*0830*/  STG.E.U8 desc[UR4][R4.64+0x8], R17 ;  /* 0x0000081104007986 */ /* 0x0007e2000c101104 */
[----:B------:R-:W-:Y:S02]  /*0840*/  ISETP.GE.U32.AND P2, PT, R24, 0x1a, PT ;  /* 0x0000001a1800780c */ /* 0x000fe40003f46070 */
[----:B------:R-:W-:Y:S01]  /*0850*/  ISETP.GE.U32.AND P1, PT, R25, 0x1a, PT ;  /* 0x0000001a1900780c */ /* 0x000fe20003f26070 */
[----:B------:R-:W-:Y:S01]  /*0860*/  @P0 VIADD R0, R0, 0xe6 ;  /* 0x000000e600000836 */ /* 0x000fe20000000000 */
[----:B------:R-:W-:Y:S01]  /*0870*/  ISETP.GE.U32.AND P6, PT, R26, 0x1a, PT ;  /* 0x0000001a1a00780c */ /* 0x000fe20003fc6070 */
[----:B------:R3:W-:Y:S01]  /*0880*/  STG.E.U8 desc[UR4][R4.64+0x9], R18 ;  /* 0x0000091204007986 */ /* 0x0007e2000c101104 */
[----:B------:R-:W-:-:S02]  /*0890*/  ISETP.GE.U32.AND P5, PT, R27, 0x1a, PT ;  /* 0x0000001a1b00780c */ /* 0x000fc40003fa6070 */
[----:B------:R-:W-:Y:S01]  /*08a0*/  ISETP.GE.U32.AND P4, PT, R28, 0x1a, PT ;  /* 0x0000001a1c00780c */ /* 0x000fe20003f86070 */
[----:B------:R3:W-:Y:S01]  /*08b0*/  STG.E.U8 desc[UR4][R4.64+0xa], R19 ;  /* 0x00000a1304007986 */ /* 0x0007e2000c101104 */
[----:B------:R-:W-:Y:S02]  /*08c0*/  ISETP.GE.U32.AND P3, PT, R29, 0x1a, PT ;  /* 0x0000001a1d00780c */ /* 0x000fe40003f66070 */
[----:B------:R-:W-:Y:S01]  /*08d0*/  LOP3.LUT R37, R35, 0x1f, RZ, 0xc0, !PT ;  /* 0x0000001f23257812 */ /* 0x000fe200078ec0ff */
        /* <DEDUP_REMOVED lines=11> */
[----:B------:R-:W-:Y:S01]  /*0990*/  ISETP.GE.U32.AND P0, PT, R37, 0x1a, PT ;  /* 0x0000001a2500780c */ /* 0x000fe20003f06070 */
[----:B------:R-:W-:Y:S01]  /*09a0*/  VIADD R35, R0, 0x41 ;  /* 0x0000004100237836 */ /* 0x000fe20000000000 */
[----:B------:R-:W-:Y:S01]  /*09b0*/  LEA.HI R13, R6, 0x41, RZ, 0x4 ;  /* 0x00000041060d7811 */ /* 0x000fe200078f20ff */
[----:B------:R-:W-:Y:S01]  /*09c0*/  VIADD R24, R24, 0x41 ;  /* 0x0000004118187836 */ /* 0x000fe20000000000 */
[C---:B------:R-:W-:Y:S01]  /*09d0*/  LEA.HI R11, R6.reuse, 0x41, RZ, 0x3 ;  /* 0x00000041060b7811 */ /* 0x040fe200078f18ff */
[----:B------:R-:W-:Y:S01]  /*09e0*/  VIADD R25, R25, 0x41 ;  /* 0x0000004119197836 */ /* 0x000fe20000000000 */
[----:B-1----:R-:W-:Y:S01]  /*09f0*/  LEA.HI R9, R6, 0x41, RZ, 0x2 ;  /* 0x0000004106097811 */ /* 0x002fe200078f10ff */
[----:B------:R-:W-:Y:S01]  /*0a00*/  VIADD R26, R26, 0x41 ;  /* 0x000000411a1a7836 */ /* 0x000fe20000000000 */
[C---:B------:R-:W-:Y:S01]  /*0a10*/  LEA.HI R7, R6.reuse, 0x41, RZ, 0x1 ;  /* 0x0000004106077811 */ /* 0x040fe200078f08ff */
[----:B------:R-:W-:Y:S01]  /*0a20*/  VIADD R27, R27, 0x41 ;  /* 0x000000411b1b7836 */ /* 0x000fe20000000000 */
[----:B------:R-:W-:Y:S01]  /*0a30*/  LOP3.LUT R6, R6, 0x1f, RZ, 0xc0, !PT ;  /* 0x0000001f06067812 */ /* 0x000fe200078ec0ff */
[----:B------:R-:W-:Y:S01]  /*0a40*/  VIADD R28, R28, 0x41 ;  /* 0x000000411c1c7836 */ /* 0x000fe20000000000 */
[----:B------:R-:W-:Y:S01]  /*0a50*/  LOP3.LUT R30, R30, 0x1f, RZ, 0xc0, !PT ;  /* 0x0000001f1e1e7812 */ /* 0x000fe200078ec0ff */
[----:B------:R-:W-:Y:S01]  /*0a60*/  @P0 VIADD R37, R37, 0xe6 ;  /* 0x000000e625250836 */ /* 0x000fe20000000000 */
[----:B------:R-:W-:Y:S01]  /*0a70*/  LOP3.LUT R31, R31, 0x1f, RZ, 0xc0, !PT ;  /* 0x0000001f1f1f7812 */ /* 0x000fe200078ec0ff */
[----:B------:R-:W-:Y:S01]  /*0a80*/  VIADD R29, R29, 0x41 ;  /* 0x000000411d1d7836 */ /* 0x000fe20000000000 */
[----:B------:R-:W-:Y:S01]  /*0a90*/  LOP3.LUT R32, R32, 0x1f, RZ, 0xc0, !PT ;  /* 0x0000001f20207812 */ /* 0x000fe200078ec0ff */
[----:B------:R-:W-:Y:S01]  /*0aa0*/  VIADD R0, R37, 0x41 ;  /* 0x0000004125007836 */ /* 0x000fe20000000000 */
[----:B------:R-:W-:Y:S01]  /*0ab0*/  LOP3.LUT R33, R33, 0x1f, RZ, 0xc0, !PT ;  /* 0x0000001f21217812 */ /* 0x000fe200078ec0ff */
[----:B------:R3:W-:Y:S01]  /*0ac0*/  STG.E.U8 desc[UR4][R4.64+0x1c], R13 ;  /* 0x00001c0d04007986 */ /* 0x0007e2000c101104 */
[----:B------:R-:W-:-:S02]  /*0ad0*/  LOP3.LUT R34, R34, 0x1f, RZ, 0xc0, !PT ;  /* 0x0000001f22227812 */ /* 0x000fc400078ec0ff */
[----:B------:R-:W-:Y:S01]  /*0ae0*/  ISETP.GE.U32.AND P2, PT, R6, 0x1a, PT ;  /* 0x0000001a0600780c */ /* 0x000fe20003f46070 */
[----:B------:R3:W-:Y:S01]  /*0af0*/  STG.E.U8 desc[UR4][R4.64+0x1d], R11 ;  /* 0x00001d0b04007986 */ /* 0x0007e2000c101104 */
[----:B------:R-:W-:Y:S02]  /*0b00*/  ISETP.GE.U32.AND P1, PT, R30, 0x1a, PT ;  /* 0x0000001a1e00780c */ /* 0x000fe40003f26070 */
[----:B------:R-:W-:Y:S01]  /*0b10*/  ISETP.GE.U32.AND P6, PT, R31, 0x1a, PT ;  /* 0x0000001a1f00780c */ /* 0x000fe20003fc6070 */
[----:B------:R3:W-:Y:S01]  /*0b20*/  STG.E.U8 desc[UR4][R4.64+0x1e], R9 ;  /* 0x00001e0904007986 */ /* 0x0007e2000c101104 */
[----:B------:R-:W-:Y:S02]  /*0b30*/  ISETP.GE.U32.AND P5, PT, R32, 0x1a, PT ;  /* 0x0000001a2000780c */ /* 0x000fe40003fa6070 */
[----:B------:R-:W-:Y:S01]  /*0b40*/  ISETP.GE.U32.AND P4, PT, R33, 0x1a, PT ;  /* 0x0000001a2100780c */ /* 0x000fe20003f86070 */
[----:B------:R3:W-:Y:S01]  /*0b50*/  STG.E.U8 desc[UR4][R4.64+0x1f], R7 ;  /* 0x00001f0704007986 */ /* 0x0007e2000c101104 */
[----:B------:R-:W-:-:S02]  /*0b60*/  ISETP.GE.U32.AND P3, PT, R34, 0x1a, PT ;  /* 0x0000001a2200780c */ /* 0x000fc40003f66070 */
[----:B--2---:R-:W-:Y:S01]  /*0b70*/  ISETP.NE.U32.AND P0, PT, RZ, UR6, PT ;  /* 0x00000006ff007c0c */ /* 0x004fe2000bf05070 */
[----:B------:R-:W-:Y:S01]  /*0b80*/  @P2 VIADD R6, R6, 0xe6 ;  /* 0x000000e606062836 */ /* 0x000fe20000000000 */
[----:B------:R3:W-:Y:S01]  /*0b90*/  STG.E.U8 desc[UR4][R4.64+0x1b], R35 ;  /* 0x00001b2304007986 */ /* 0x0007e2000c101104 */
[----:B------:R-:W-:Y:S01]  /*0ba0*/  @P1 VIADD R30, R30, 0xe6 ;  /* 0x000000e61e1e1836 */ /* 0x000fe20000000000 */
[----:B------:R-:W-:Y:S01]  /*0bb0*/  ISETP.NE.AND.EX P0, PT, RZ, UR7, PT, P0 ;  /* 0x00000007ff007c0c */ /* 0x000fe2000bf05300 */
[----:B------:R-:W-:Y:S01]  /*0bc0*/  @P6 VIADD R31, R31, 0xe6 ;  /* 0x000000e61f1f6836 */ /* 0x000fe20000000000 */
[----:B------:R3:W-:Y:S01]  /*0bd0*/  STG.E.U8 desc[UR4][R4.64+0xb], R20 ;  /* 0x00000b1404007986 */ /* 0x0007e2000c101104 */
[----:B------:R-:W-:Y:S02]  /*0be0*/  @P5 VIADD R32, R32, 0xe6 ;  /* 0x000000e620205836 */ /* 0x000fe40000000000 */
[----:B------:R-:W-:Y:S01]  /*0bf0*/  @P4 VIADD R33, R33, 0xe6 ;  /* 0x000000e621214836 */ /* 0x000fe20000000000 */
[----:B------:R3:W-:Y:S01]  /*0c00*/  STG.E.U8 desc[UR4][R4.64+0xc], R21 ;  /* 0x00000c1504007986 */ /* 0x0007e2000c101104 */
[----:B------:R-:W-:-:S02]  /*0c10*/  @P3 VIADD R34, R34, 0xe6 ;  /* 0x000000e622223836 */ /* 0x000fc40000000000 */
[----:B------:R-:W-:Y:S01]  /*0c20*/  VIADD R6, R6, 0x41 ;  /* 0x0000004106067836 */ /* 0x000fe20000000000 */
[----:B------:R3:W-:Y:S01]  /*0c30*/  STG.E.U8 desc[UR4][R4.64+0xd], R22 ;  /* 0x00000d1604007986 */ /* 0x0007e2000c101104 */
[----:B------:R-:W-:Y:S02]  /*0c40*/  VIADD R30, R30, 0x41 ;  /* 0x000000411e1e7836 */ /* 0x000fe40000000000 */
[----:B------:R-:W-:Y:S01]  /*0c50*/  VIADD R31, R31, 0x41 ;  /* 0x000000411f1f7836 */ /* 0x000fe20000000000 */
[----:B------:R3:W-:Y:S01]  /*0c60*/  STG.E.U8 desc[UR4][R4.64+0x20], R6 ;  /* 0x0000200604007986 */ /* 0x0007e2000c101104 */
[----:B------:R-:W-:Y:S02]  /*0c70*/  VIADD R32, R32, 0x41 ;  /* 0x0000004120207836 */ /* 0x000fe40000000000 */
[----:B------:R-:W-:Y:S01]  /*0c80*/  VIADD R33, R33, 0x41 ;  /* 0x0000004121217836 */ /* 0x000fe20000000000 */
[----:B------:R3:W-:Y:S01]  /*0c90*/  STG.E.U8 desc[UR4][R4.64+0xe], R23 ;  /* 0x00000e1704007986 */ /* 0x0007e2000c101104 */
[----:B------:R-:W-:-:S03]  /*0ca0*/  VIADD R34, R34, 0x41 ;  /* 0x0000004122227836 */ /* 0x000fc60000000000 */
[----:B------:R3:W-:Y:S04]  /*0cb0*/  STG.E.U8 desc[UR4][R4.64+0xf], R24 ;  /* 0x00000f1804007986 */ /* 0x0007e8000c101104 */
        /* <DEDUP_REMOVED lines=10> */
[----:B------:R3:W-:Y:S01]  /*0d60*/  STG.E.U8 desc[UR4][R4.64+0x1a], R0 ;  /* 0x00001a0004007986 */ /* 0x0007e2000c101104 */
[----:B------:R-:W-:Y:S05]  /*0d70*/  @!P0 EXIT ;  /* 0x000000000000894d */ /* 0x000fea0003800000 */
[----:B---3--:R-:W0:Y:S02]  /*0d80*/  LDC.64 R4, c[0x0][0x3a0] ;  /* 0x0000e800ff047b82 */ /* 0x008e240000000a00 */
[----:B0-----:R-:W2:Y:S02]  /*0d90*/  LDG.E.U8 R37, desc[UR4][R4.64] ;  /* 0x0000000404257981 */ /* 0x001ea4000c1e1100 */
[----:B--2---:R-:W-:-:S13]  /*0da0*/  ISETP.NE.AND P0, PT, R37, 0x31, PT ;  /* 0x000000312500780c */ /* 0x004fda0003f05270 */
[----:B------:R-:W-:Y:S05]  /*0db0*/  @P0 EXIT ;  /* 0x000000000000094d */ /* 0x000fea0003800000 */
[----:B------:R-:W2:Y:S01]  /*0dc0*/  LDG.E.U8 R37, desc[UR4][R4.64+0x1] ;  /* 0x0000010404257981 */ /* 0x000ea2000c1e1100 */
[----:B------:R-:W-:-:S04]  /*0dd0*/  LOP3.LUT R36, R36, 0xff, RZ, 0xc0, !PT ;  /* 0x000000ff24247812 */ /* 0x000fc800078ec0ff */
[----:B--2---:R-:W-:-:S13]  /*0de0*/  ISETP.NE.AND P0, PT, R36, R37, PT ;  /* 0x000000252400720c */ /* 0x004fda0003f05270 */
        /* <DEDUP_REMOVED lines=106> */
[----:B------:R-:W-:-:S04]  /*1490*/  PRMT R13, R13, 0x9910, RZ ;  /* 0x000099100d0d7816 */ /* 0x000fc800000000ff */
        /* <DEDUP_REMOVED lines=15> */
[----:B------:R-:W-:-:S04]  /*1590*/  LOP3.LUT R7, R6, 0xff, RZ, 0xc0, !PT ;  /* 0x000000ff06077812 */ /* 0x000fc800078ec0ff */
[----:B--2---:R-:W-:-:S13]  /*15a0*/  ISETP.NE.AND P0, PT, R7, R0, PT ;  /* 0x000000000700720c */ /* 0x004fda0003f05270 */
[----:B------:R-:W-:Y:S05]  /*15b0*/  @P0 EXIT ;  /* 0x000000000000094d */ /* 0x000fea0003800000 */
[----:B------:R-:W2:Y:S02]  /*15c0*/  LDG.E.U8 R5, desc[UR4][R4.64+0x21] ;  /* 0x0000210404057981 */ /* 0x000ea4000c1e1100 */
[----:B--2---:R-:W-:-:S13]  /*15d0*/  ISETP.NE.AND P0, PT, R36, R5, PT ;  /* 0x000000052400720c */ /* 0x004fda0003f05270 */
[----:B------:R-:W-:Y:S05]  /*15e0*/  @P0 EXIT ;  /* 0x000000000000094d */ /* 0x000fea0003800000 */
[----:B------:R-:W0:Y:S01]  /*15f0*/  LDC.64 R4, c[0x0][0x3a8] ;  /* 0x0000ea00ff047b82 */ /* 0x000e220000000a00 */
[----:B------:R-:W-:-:S07]  /*1600*/  IMAD.MOV.U32 R9, RZ, RZ, 0x1 ;  /* 0x00000001ff097424 */ /* 0x000fce00078e00ff */
[----:B------:R-:W1:Y:S01]  /*1610*/  LDC.64 R6, c[0x0][0x3b0] ;  /* 0x0000ec00ff067b82 */ /* 0x000e620000000a00 */
[----:B0-----:R-:W-:Y:S04]  /*1620*/  ATOMG.E.EXCH.STRONG.GPU PT, RZ, desc[UR4][R4.64], R9 ;  /* 0x8000000904ff79a8 */ /* 0x001fe8000c1ef104 */
[----:B-1----:R-:W-:Y:S01]  /*1630*/  ATOMG.E.EXCH.64.STRONG.GPU PT, RZ, desc[UR4][R6.64], R2 ;  /* 0x8000000206ff79a8 */ /* 0x002fe2000c1ef504 */
[----:B------:R-:W-:Y:S05]  /*1640*/  EXIT ;  /* 0x000000000000794d */ /* 0x000fea0003800000 */
.L_x_1:
        /* <DEDUP_REMOVED lines=11> */
.L_x_3:


//--------------------- .nv.shared._Z18processBatchKernelPmmmj --------------------------
	.section	.nv.shared._Z18processBatchKernelPmmmj,"aw",@nobits
	.sectionflags	@""
	.align	8
.nv.shared._Z18processBatchKernelPmmmj:
	.zero		3072


//--------------------- .nv.shared.reserved.0     --------------------------
	.section	.nv.shared.reserved.0,"aw",@nobits
	.weak		__nv_reservedSMEM_offset_0_alias
	.size		__nv_reservedSMEM_offset_0_alias, 0, 64
	.other		__nv_reservedSMEM_offset_0_alias,@"STO_CUDA_RESERVED_SHARED STV_DEFAULT"
__nv_reservedSMEM_offset_0_alias:
	.zero		0
	.zero		64


//--------------------- .nv.constant0._Z18processBatchKernelPmmmj --------------------------
	.section	.nv.constant0._Z18processBatchKernelPmmmj,"a",@progbits
	.sectionflags	@""
	.align	4
.nv.constant0._Z18processBatchKernelPmmmj:
	.zero		924


//--------------------- .nv.constant0._Z18generateKeysKernelPmPcmmPKcPiS_ --------------------------
	.section	.nv.constant0._Z18generateKeysKernelPmPcmmPKcPiS_,"a",@progbits
	.sectionflags	@""
	.align	4
.nv.constant0._Z18generateKeysKernelPmPcmmPKcPiS_:
	.zero		952


//--------------------- SYMBOLS --------------------------

	.type		.nv.reservedSmem.offset0,@object
	.size		.nv.reservedSmem.offset0,0x4
	.type		.nv.reservedSmem.cap,@object
	.size		.nv.reservedSmem.cap,0x4
